	.headerflags	@"EF_CUDA_TEXMODE_UNIFIED EF_CUDA_64BIT_ADDRESS EF_CUDA_ACCELERATORS EF_CUDA_SM90 EF_CUDA_VIRTUAL_SM(EF_CUDA_SM90)"
	.elftype	@"ET_EXEC"


//--------------------- .nv.info                  --------------------------
	.section	.nv.info,"",@"SHT_CUDA_INFO"
	.align	4


	//----- nvinfo : EIATTR_REGCOUNT
	.align		4
        /*0000*/ 	.byte	0x04, 0x2f
        /*0002*/ 	.short	(.L_1 - .L_0)
	.align		4
.L_0:
        /*0004*/ 	.word	index@(triton_poi_fused_convolution_12)
        /*0008*/ 	.word	0x0000000c


	//----- nvinfo : EIATTR_MIN_STACK_SIZE
	.align		4
.L_1:
        /*000c*/ 	.byte	0x04, 0x12
        /*000e*/ 	.short	(.L_3 - .L_2)
	.align		4
.L_2:
        /*0010*/ 	.word	index@(triton_poi_fused_convolution_12)
        /*0014*/ 	.word	0x00000000


	//----- nvinfo : EIATTR_FRAME_SIZE
	.align		4
.L_3:
        /*0018*/ 	.byte	0x04, 0x11
        /*001a*/ 	.short	(.L_5 - .L_4)
	.align		4
.L_4:
        /*001c*/ 	.word	index@(triton_poi_fused_convolution_12)
        /*0020*/ 	.word	0x00000000


	//----- nvinfo : EIATTR_MIN_STACK_SIZE
	.align		4
.L_5:
        /*0024*/ 	.byte	0x04, 0x12
        /*0026*/ 	.short	(.L_7 - .L_6)
	.align		4
.L_6:
        /*0028*/ 	.word	index@(triton_poi_fused_convolution_12)
        /*002c*/ 	.word	0x00000000
.L_7:


//--------------------- .nv.info.triton_poi_fused_convolution_12 --------------------------
	.section	.nv.info.triton_poi_fused_convolution_12,"",@"SHT_CUDA_INFO"
	.sectionflags	@""
	.align	4


	//----- nvinfo : EIATTR_CUDA_API_VERSION
	.align		4
        /*0000*/ 	.byte	0x04, 0x37
        /*0002*/ 	.short	(.L_9 - .L_8)
.L_8:
        /*0004*/ 	.word	0x0000007c


	//----- nvinfo : EIATTR_KPARAM_INFO
	.align		4
.L_9:
        /*0008*/ 	.byte	0x04, 0x17
        /*000a*/ 	.short	(.L_11 - .L_10)
.L_10:
        /*000c*/ 	.word	0x00000000
        /*0010*/ 	.short	0x0002
        /*0012*/ 	.short	0x0010
        /*0014*/ 	.byte	0x00, 0xf0, 0x11, 0x00


	//----- nvinfo : EIATTR_KPARAM_INFO
	.align		4
.L_11:
        /*0018*/ 	.byte	0x04, 0x17
        /*001a*/ 	.short	(.L_13 - .L_12)
.L_12:
        /*001c*/ 	.word	0x00000000
        /*0020*/ 	.short	0x0001
        /*0022*/ 	.short	0x0008
        /*0024*/ 	.byte	0x00, 0xf4, 0x21, 0x00


	//----- nvinfo : EIATTR_KPARAM_INFO
	.align		4
.L_13:
        /*0028*/ 	.byte	0x04, 0x17
        /*002a*/ 	.short	(.L_15 - .L_14)
.L_14:
        /*002c*/ 	.word	0x00000000
        /*0030*/ 	.short	0x0000
        /*0032*/ 	.short	0x0000
        /*0034*/ 	.byte	0x00, 0xf4, 0x21, 0x00


	//----- nvinfo : EIATTR_SPARSE_MMA_MASK
	.align		4
.L_15:
        /*0038*/ 	.byte	0x03, 0x50
        /*003a*/ 	.short	0x0000


	//----- nvinfo : EIATTR_MAXREG_COUNT
	.align		4
        /*003c*/ 	.byte	0x03, 0x1b
        /*003e*/ 	.short	0x00ff


	//----- nvinfo : EIATTR_EXIT_INSTR_OFFSETS
	.align		4
        /*0040*/ 	.byte	0x04, 0x1c
        /*0042*/ 	.short	(.L_17 - .L_16)


	//   ....[0]....
.L_16:
        /*0044*/ 	.word	0x000001c0


	//   ....[1]....
        /*0048*/ 	.word	0x000001e0


	//----- nvinfo : EIATTR_REQNTID
	.align		4
.L_17:
        /*004c*/ 	.byte	0x04, 0x10
        /*004e*/ 	.short	(.L_19 - .L_18)
.L_18:
        /*0050*/ 	.word	0x00000080
        /*0054*/ 	.word	0x00000001
        /*0058*/ 	.word	0x00000001


	//----- nvinfo : EIATTR_CBANK_PARAM_SIZE
	.align		4
.L_19:
        /*005c*/ 	.byte	0x03, 0x19
        /*005e*/ 	.short	0x0014


	//----- nvinfo : EIATTR_PARAM_CBANK
	.align		4
        /*0060*/ 	.byte	0x04, 0x0a
        /*0062*/ 	.short	(.L_21 - .L_20)
	.align		4
.L_20:
        /*0064*/ 	.word	index@(.nv.constant0.triton_poi_fused_convolution_12)
        /*0068*/ 	.short	0x0210
        /*006a*/ 	.short	0x0014


	//----- nvinfo : EIATTR_SW_WAR
	.align		4
.L_21:
        /*006c*/ 	.byte	0x04, 0x36
        /*006e*/ 	.short	(.L_23 - .L_22)
.L_22:
        /*0070*/ 	.word	0x00000008
.L_23:


//--------------------- .nv.callgraph             --------------------------
	.section	.nv.callgraph,"",@"SHT_CUDA_CALLGRAPH"
	.align	4
	.sectionentsize	8
	.align		4
        /*0000*/ 	.word	0x00000000
	.align		4
        /*0004*/ 	.word	0xffffffff
	.align		4
        /*0008*/ 	.word	0x00000000
	.align		4
        /*000c*/ 	.word	0xfffffffe
	.align		4
        /*0010*/ 	.word	0x00000000
	.align		4
        /*0014*/ 	.word	0xfffffffd
	.align		4
        /*0018*/ 	.word	0x00000000
	.align		4
        /*001c*/ 	.word	0xfffffffc


//--------------------- .text.triton_poi_fused_convolution_12 --------------------------
	.section	.text.triton_poi_fused_convolution_12,"ax",@progbits
	.align	128
        .global         triton_poi_fused_convolution_12
        .type           triton_poi_fused_convolution_12,@function
        .size           triton_poi_fused_convolution_12,(.L_x_1 - triton_poi_fused_convolution_12)
        .other          triton_poi_fused_convolution_12,@"STO_CUDA_ENTRY STV_DEFAULT"
triton_poi_fused_convolution_12:
.text.triton_poi_fused_convolution_12:
[----:B------:R-:W0:Y:S02]  /*0000*/  LDC R1, c[0x0][0x28] ;  /* 0x00000a00ff017b82 */ /* 0x000e240000000800 */
[----:B------:R-:W1:Y:S01]  /*0010*/  S2R R0, SR_TID.X ;  /* 0x0000000000007919 */ /* 0x000e620000002100 */
[----:B------:R-:W2:Y:S01]  /*0020*/  LDC.64 R2, c[0x0][0x210] ;  /* 0x00008400ff027b82 */ /* 0x000ea20000000a00 */
[----:B------:R-:W-:Y:S01]  /*0030*/  ULDC.64 UR4, c[0x0][0x208] ;  /* 0x0000820000047ab9 */ /* 0x000fe20000000a00 */
[----:B------:R-:W3:Y:S06]  /*0040*/  S2R R7, SR_CTAID.X ;  /* 0x0000000000077919 */ /* 0x000eec0000002500 */
[----:B------:R-:W4:Y:S01]  /*0050*/  LDC.64 R4, c[0x0][0x218] ;  /* 0x00008600ff047b82 */ /* 0x000f220000000a00 */
[----:B-1----:R-:W-:Y:S01]  /*0060*/  IMAD.SHL.U32 R0, R0, 0x2, RZ ;  /* 0x0000000200007824 */ /* 0x002fe200078e00ff */
[----:B---3--:R-:W-:-:S04]  /*0070*/  SHF.R.S32.HI R6, RZ, 0x17, R7 ;  /* 0x00000017ff067819 */ /* 0x008fc80000011407 */
[----:B------:R-:W-:Y:S02]  /*0080*/  LOP3.LUT R0, R0, 0xfe, RZ, 0xc0, !PT ;  /* 0x000000fe00007812 */ /* 0x000fe400078ec0ff */
[----:B------:R-:W-:-:S03]  /*0090*/  SGXT R6, R6, 0x1 ;  /* 0x000000010606781a */ /* 0x000fc60000000200 */
[----:B------:R-:W-:-:S04]  /*00a0*/  IMAD R7, R7, 0x100, R0 ;  /* 0x0000010007077824 */ /* 0x000fc800078e0200 */
[C---:B--2---:R-:W-:Y:S01]  /*00b0*/  IMAD.WIDE R2, R7.reuse, 0x4, R2 ;  /* 0x0000000407027825 */ /* 0x044fe200078e0202 */
[----:B------:R-:W-:Y:S02]  /*00c0*/  LEA.HI R6, R6, R7, RZ, 0x2 ;  /* 0x0000000706067211 */ /* 0x000fe400078f10ff */
[----:B------:R-:W-:Y:S02]  /*00d0*/  ISETP.GE.AND P0, PT, R7, 0x200, PT ;  /* 0x000002000700780c */ /* 0x000fe40003f06270 */
[--C-:B------:R-:W-:Y:S02]  /*00e0*/  SHF.R.S32.HI R0, RZ, 0x2, R6.reuse ;  /* 0x00000002ff007819 */ /* 0x100fe40000011406 */
[----:B------:R-:W-:Y:S02]  /*00f0*/  SHF.R.S32.HI R9, RZ, 0x1f, R6 ;  /* 0x0000001fff097819 */ /* 0x000fe40000011406 */
[----:B------:R-:W-:Y:S02]  /*0100*/  CS2R R6, SRZ ;  /* 0x0000000000067805 */ /* 0x000fe4000001ff00 */
[----:B------:R-:W-:-:S04]  /*0110*/  LEA.HI R9, R9, R0, RZ, 0x5 ;  /* 0x0000000009097211 */ /* 0x000fc800078f28ff */
[----:B------:R-:W-:Y:S01]  /*0120*/  LOP3.LUT R9, R9, 0xffffffe0, RZ, 0xc0, !PT ;  /* 0xffffffe009097812 */ /* 0x000fe200078ec0ff */
[----:B------:R-:W2:Y:S04]  /*0130*/  @!P0 LDG.E.64 R6, desc[UR4][R2.64] ;  /* 0x0000000402068981 */ /* 0x000ea8000c1e1b00 */
[----:B------:R-:W-:Y:S02]  /*0140*/  IMAD.IADD R9, R0, 0x1, -R9 ;  /* 0x0000000100097824 */ /* 0x000fe400078e0a09 */
[----:B------:R-:W-:Y:S02]  /*0150*/  IMAD.MOV.U32 R0, RZ, RZ, RZ ;  /* 0x000000ffff007224 */ /* 0x000fe400078e00ff */
[----:B----4-:R-:W-:-:S04]  /*0160*/  IMAD.WIDE R4, R9, 0x4, R4 ;  /* 0x0000000409047825 */ /* 0x010fc800078e0204 */
[----:B------:R-:W-:Y:S01]  /*0170*/  IMAD.MOV.U32 R9, RZ, RZ, RZ ;  /* 0x000000ffff097224 */ /* 0x000fe200078e00ff */
[----:B------:R-:W2:Y:S05]  /*0180*/  @!P0 LDG.E.EL R0, desc[UR4][R4.64] ;  /* 0x0000000404008981 */ /* 0x000eaa000c2e1900 */
[----:B------:R-:W3:Y:S01]  /*0190*/  @!P0 LDG.E.EL R9, desc[UR4][R4.64] ;  /* 0x0000000404098981 */ /* 0x000ee2000c2e1900 */
[----:B--2---:R-:W-:Y:S01]  /*01a0*/  FADD R7, R0, R7 ;  /* 0x0000000700077221 */ /* 0x004fe20000000000 */
[----:B---3--:R-:W-:Y:S01]  /*01b0*/  FADD R6, R9, R6 ;  /* 0x0000000609067221 */ /* 0x008fe20000000000 */
[----:B------:R-:W-:Y:S06]  /*01c0*/  @P0 EXIT ;  /* 0x000000000000094d */ /* 0x000fec0003800000 */
[----:B------:R-:W-:Y:S01]  /*01d0*/  STG.E.64 desc[UR4][R2.64], R6 ;  /* 0x0000000602007986 */ /* 0x000fe2000c101b04 */
[----:B------:R-:W-:Y:S05]  /*01e0*/  EXIT ;  /* 0x000000000000794d */ /* 0x000fea0003800000 */
.L_x_0:
[----:B------:R-:W-:-:S00]  /*01f0*/  BRA `(.L_x_0) ;  /* 0xfffffffc00fc7947 */ /* 0x000fc0000383ffff */
[----:B------:R-:W-:-:S00]  /*0200*/  NOP ;  /* 0x0000000000007918 */ /* 0x000fc00000000000 */
[----:B------:R-:W-:-:S00]  /*0210*/  NOP ;  /* 0x0000000000007918 */ /* 0x000fc00000000000 */
[----:B------:R-:W-:-:S00]  /*0220*/  NOP ;  /* 0x0000000000007918 */ /* 0x000fc00000000000 */
[----:B------:R-:W-:-:S00]  /*0230*/  NOP ;  /* 0x0000000000007918 */ /* 0x000fc00000000000 */
[----:B------:R-:W-:-:S00]  /*0240*/  NOP ;  /* 0x0000000000007918 */ /* 0x000fc00000000000 */
[----:B------:R-:W-:-:S00]  /*0250*/  NOP ;  /* 0x0000000000007918 */ /* 0x000fc00000000000 */
[----:B------:R-:W-:-:S00]  /*0260*/  NOP ;  /* 0x0000000000007918 */ /* 0x000fc00000000000 */
[----:B------:R-:W-:-:S00]  /*0270*/  NOP ;  /* 0x0000000000007918 */ /* 0x000fc00000000000 */
.L_x_1:


//--------------------- .nv.constant0.triton_poi_fused_convolution_12 --------------------------
	.section	.nv.constant0.triton_poi_fused_convolution_12,"a",@progbits
	.sectionflags	@""
	.align	4
.nv.constant0.triton_poi_fused_convolution_12:
	.zero		548
